	.headerflags	@"EF_CUDA_TEXMODE_UNIFIED EF_CUDA_64BIT_ADDRESS EF_CUDA_ACCELERATORS EF_CUDA_SM90 EF_CUDA_VIRTUAL_SM(EF_CUDA_SM90)"
	.elftype	@"ET_EXEC"


//--------------------- .nv.info                  --------------------------
	.section	.nv.info,"",@"SHT_CUDA_INFO"
	.align	4


	//----- nvinfo : EIATTR_REGCOUNT
	.align		4
        /*0000*/ 	.byte	0x04, 0x2f
        /*0002*/ 	.short	(.L_3 - .L_2)
	.align		4
.L_2:
        /*0004*/ 	.word	index@(triton_poi_fused__native_batch_norm_legit_no_training_constant_pad_nd_relu_18)
        /*0008*/ 	.word	0x00000026


	//----- nvinfo : EIATTR_MIN_STACK_SIZE
	.align		4
.L_3:
        /*000c*/ 	.byte	0x04, 0x12
        /*000e*/ 	.short	(.L_5 - .L_4)
	.align		4
.L_4:
        /*0010*/ 	.word	index@(triton_poi_fused__native_batch_norm_legit_no_training_constant_pad_nd_relu_18)
        /*0014*/ 	.word	0x00000000


	//----- nvinfo : EIATTR_FRAME_SIZE
	.align		4
.L_5:
        /*0018*/ 	.byte	0x04, 0x11
        /*001a*/ 	.short	(.L_7 - .L_6)
	.align		4
.L_6:
        /*001c*/ 	.word	index@(triton_poi_fused__native_batch_norm_legit_no_training_constant_pad_nd_relu_18)
        /*0020*/ 	.word	0x00000000


	//----- nvinfo : EIATTR_MIN_STACK_SIZE
	.align		4
.L_7:
        /*0024*/ 	.byte	0x04, 0x12
        /*0026*/ 	.short	(.L_9 - .L_8)
	.align		4
.L_8:
        /*0028*/ 	.word	index@(triton_poi_fused__native_batch_norm_legit_no_training_constant_pad_nd_relu_18)
        /*002c*/ 	.word	0x00000000
.L_9:


//--------------------- .nv.info.triton_poi_fused__native_batch_norm_legit_no_training_constant_pad_nd_relu_18 --------------------------
	.section	.nv.info.triton_poi_fused__native_batch_norm_legit_no_training_constant_pad_nd_relu_18,"",@"SHT_CUDA_INFO"
	.sectionflags	@""
	.align	4


	//----- nvinfo : EIATTR_CUDA_API_VERSION
	.align		4
        /*0000*/ 	.byte	0x04, 0x37
        /*0002*/ 	.short	(.L_11 - .L_10)
.L_10:
        /*0004*/ 	.word	0x0000007c


	//----- nvinfo : EIATTR_KPARAM_INFO
	.align		4
.L_11:
        /*0008*/ 	.byte	0x04, 0x17
        /*000a*/ 	.short	(.L_13 - .L_12)
.L_12:
        /*000c*/ 	.word	0x00000000
        /*0010*/ 	.short	0x0006
        /*0012*/ 	.short	0x0030
        /*0014*/ 	.byte	0x00, 0xf0, 0x11, 0x00


	//----- nvinfo : EIATTR_KPARAM_INFO
	.align		4
.L_13:
        /*0018*/ 	.byte	0x04, 0x17
        /*001a*/ 	.short	(.L_15 - .L_14)
.L_14:
        /*001c*/ 	.word	0x00000000
        /*0020*/ 	.short	0x0005
        /*0022*/ 	.short	0x0028
        /*0024*/ 	.byte	0x00, 0xf4, 0x21, 0x00


	//----- nvinfo : EIATTR_KPARAM_INFO
	.align		4
.L_15:
        /*0028*/ 	.byte	0x04, 0x17
        /*002a*/ 	.short	(.L_17 - .L_16)
.L_16:
        /*002c*/ 	.word	0x00000000
        /*0030*/ 	.short	0x0004
        /*0032*/ 	.short	0x0020
        /*0034*/ 	.byte	0x00, 0xf4, 0x21, 0x00


	//----- nvinfo : EIATTR_KPARAM_INFO
	.align		4
.L_17:
        /*0038*/ 	.byte	0x04, 0x17
        /*003a*/ 	.short	(.L_19 - .L_18)
.L_18:
        /*003c*/ 	.word	0x00000000
        /*0040*/ 	.short	0x0003
        /*0042*/ 	.short	0x0018
        /*0044*/ 	.byte	0x00, 0xf4, 0x21, 0x00


	//----- nvinfo : EIATTR_KPARAM_INFO
	.align		4
.L_19:
        /*0048*/ 	.byte	0x04, 0x17
        /*004a*/ 	.short	(.L_21 - .L_20)
.L_20:
        /*004c*/ 	.word	0x00000000
        /*0050*/ 	.short	0x0002
        /*0052*/ 	.short	0x0010
        /*0054*/ 	.byte	0x00, 0xf4, 0x21, 0x00


	//----- nvinfo : EIATTR_KPARAM_INFO
	.align		4
.L_21:
        /*0058*/ 	.byte	0x04, 0x17
        /*005a*/ 	.short	(.L_23 - .L_22)
.L_22:
        /*005c*/ 	.word	0x00000000
        /*0060*/ 	.short	0x0001
        /*0062*/ 	.short	0x0008
        /*0064*/ 	.byte	0x00, 0xf4, 0x21, 0x00


	//----- nvinfo : EIATTR_KPARAM_INFO
	.align		4
.L_23:
        /*0068*/ 	.byte	0x04, 0x17
        /*006a*/ 	.short	(.L_25 - .L_24)
.L_24:
        /*006c*/ 	.word	0x00000000
        /*0070*/ 	.short	0x0000
        /*0072*/ 	.short	0x0000
        /*0074*/ 	.byte	0x00, 0xf4, 0x21, 0x00


	//----- nvinfo : EIATTR_SPARSE_MMA_MASK
	.align		4
.L_25:
        /*0078*/ 	.byte	0x03, 0x50
        /*007a*/ 	.short	0x0000


	//----- nvinfo : EIATTR_MAXREG_COUNT
	.align		4
        /*007c*/ 	.byte	0x03, 0x1b
        /*007e*/ 	.short	0x00ff


	//----- nvinfo : EIATTR_EXIT_INSTR_OFFSETS
	.align		4
        /*0080*/ 	.byte	0x04, 0x1c
        /*0082*/ 	.short	(.L_27 - .L_26)


	//   ....[0]....
.L_26:
        /*0084*/ 	.word	0x00001290


	//   ....[1]....
        /*0088*/ 	.word	0x000012b0


	//----- nvinfo : EIATTR_REQNTID
	.align		4
.L_27:
        /*008c*/ 	.byte	0x04, 0x10
        /*008e*/ 	.short	(.L_29 - .L_28)
.L_28:
        /*0090*/ 	.word	0x00000080
        /*0094*/ 	.word	0x00000001
        /*0098*/ 	.word	0x00000001


	//----- nvinfo : EIATTR_CBANK_PARAM_SIZE
	.align		4
.L_29:
        /*009c*/ 	.byte	0x03, 0x19
        /*009e*/ 	.short	0x0034


	//----- nvinfo : EIATTR_PARAM_CBANK
	.align		4
        /*00a0*/ 	.byte	0x04, 0x0a
        /*00a2*/ 	.short	(.L_31 - .L_30)
	.align		4
.L_30:
        /*00a4*/ 	.word	index@(.nv.constant0.triton_poi_fused__native_batch_norm_legit_no_training_constant_pad_nd_relu_18)
        /*00a8*/ 	.short	0x0210
        /*00aa*/ 	.short	0x0034


	//----- nvinfo : EIATTR_SW_WAR
	.align		4
.L_31:
        /*00ac*/ 	.byte	0x04, 0x36
        /*00ae*/ 	.short	(.L_33 - .L_32)
.L_32:
        /*00b0*/ 	.word	0x00000008
.L_33:


//--------------------- .nv.callgraph             --------------------------
	.section	.nv.callgraph,"",@"SHT_CUDA_CALLGRAPH"
	.align	4
	.sectionentsize	8
	.align		4
        /*0000*/ 	.word	0x00000000
	.align		4
        /*0004*/ 	.word	0xffffffff
	.align		4
        /*0008*/ 	.word	0x00000000
	.align		4
        /*000c*/ 	.word	0xfffffffe
	.align		4
        /*0010*/ 	.word	0x00000000
	.align		4
        /*0014*/ 	.word	0xfffffffd
	.align		4
        /*0018*/ 	.word	0x00000000
	.align		4
        /*001c*/ 	.word	0xfffffffc


//--------------------- .nv.constant4             --------------------------
	.section	.nv.constant4,"a",@progbits
	.align	8
	.align		8
.nv.constant4:
        /*0000*/ 	.dword	_$_str
	.align		8
        /*0008*/ 	.dword	_$_str_$_2


//--------------------- .text.triton_poi_fused__native_batch_norm_legit_no_training_constant_pad_nd_relu_18 --------------------------
	.section	.text.triton_poi_fused__native_batch_norm_legit_no_training_constant_pad_nd_relu_18,"ax",@progbits
	.align	128
        .global         triton_poi_fused__native_batch_norm_legit_no_training_constant_pad_nd_relu_18
        .type           triton_poi_fused__native_batch_norm_legit_no_training_constant_pad_nd_relu_18,@function
        .size           triton_poi_fused__native_batch_norm_legit_no_training_constant_pad_nd_relu_18,(.L_x_1 - triton_poi_fused__native_batch_norm_legit_no_training_constant_pad_nd_relu_18)
        .other          triton_poi_fused__native_batch_norm_legit_no_training_constant_pad_nd_relu_18,@"STO_CUDA_ENTRY STV_DEFAULT"
triton_poi_fused__native_batch_norm_legit_no_training_constant_pad_nd_relu_18:
.text.triton_poi_fused__native_batch_norm_legit_no_training_constant_pad_nd_relu_18:
[----:B------:R-:W0:Y:S02]  /*0000*/  LDC R1, c[0x0][0x28] ;  /* 0x00000a00ff017b82 */ /* 0x000e240000000800 */
[----:B------:R-:W1:Y:S01]  /*0010*/  S2R R0, SR_TID.X ;  /* 0x0000000000007919 */ /* 0x000e620000002100 */
[----:B------:R-:W2:Y:S01]  /*0020*/  LDC.64 R16, c[0x0][0x218] ;  /* 0x00008600ff107b82 */ /* 0x000ea20000000a00 */
[----:B------:R-:W-:Y:S01]  /*0030*/  ULDC.64 UR6, c[0x0][0x210] ;  /* 0x0000840000067ab9 */ /* 0x000fe20000000a00 */
[----:B------:R-:W-:Y:S01]  /*0040*/  CS2R R10, SRZ ;  /* 0x00000000000a7805 */ /* 0x000fe2000001ff00 */
[----:B------:R-:W3:Y:S01]  /*0050*/  S2R R3, SR_CTAID.X ;  /* 0x0000000000037919 */ /* 0x000ee20000002500 */
[----:B------:R-:W-:-:S04]  /*0060*/  ULDC.64 UR4, c[0x0][0x208] ;  /* 0x0000820000047ab9 */ /* 0x000fc80000000a00 */
[----:B------:R-:W4:Y:S01]  /*0070*/  LDC.64 R30, c[0x0][0x220] ;  /* 0x00008800ff1e7b82 */ /* 0x000f220000000a00 */
[----:B-1----:R-:W-:-:S05]  /*0080*/  IMAD.SHL.U32 R0, R0, 0x4, RZ ;  /* 0x0000000400007824 */ /* 0x002fca00078e00ff */
[----:B------:R-:W-:-:S05]  /*0090*/  LOP3.LUT R0, R0, 0x1fc, RZ, 0xc0, !PT ;  /* 0x000001fc00007812 */ /* 0x000fca00078ec0ff */
[----:B---3--:R-:W-:-:S04]  /*00a0*/  IMAD R2, R3, 0x400, R0 ;  /* 0x0000040003027824 */ /* 0x008fc800078e0200 */
[----:B------:R-:W-:-:S04]  /*00b0*/  IMAD.HI R21, R2, 0x66666667, RZ ;  /* 0x6666666702157827 */ /* 0x000fc800078e02ff */
[----:B------:R-:W-:Y:S01]  /*00c0*/  IMAD.HI R0, R2, 0x60606061, RZ ;  /* 0x6060606102007827 */ /* 0x000fe200078e02ff */
[----:B------:R-:W-:-:S04]  /*00d0*/  SHF.R.U32.HI R4, RZ, 0x1f, R21 ;  /* 0x0000001fff047819 */ /* 0x000fc80000011615 */
[----:B------:R-:W-:Y:S02]  /*00e0*/  LEA.HI.SX32 R21, R21, R4, 0x19 ;  /* 0x0000000415157211 */ /* 0x000fe400078fcaff */
[----:B------:R-:W-:-:S03]  /*00f0*/  SHF.R.U32.HI R3, RZ, 0x1f, R0 ;  /* 0x0000001fff037819 */ /* 0x000fc60000011600 */
[----:B------:R-:W-:Y:S01]  /*0100*/  IMAD.HI R6, R21, 0x78787879, RZ ;  /* 0x7878787915067827 */ /* 0x000fe200078e02ff */
[----:B------:R-:W-:-:S03]  /*0110*/  LEA.HI.SX32 R5, R0, R3, 0x14 ;  /* 0x0000000300057211 */ /* 0x000fc600078fa2ff */
[----:B------:R-:W-:Y:S01]  /*0120*/  IMAD.HI R0, R2, 0x2d5a87b5, RZ ;  /* 0x2d5a87b502007827 */ /* 0x000fe200078e02ff */
[----:B------:R-:W-:-:S03]  /*0130*/  SHF.R.U32.HI R9, RZ, 0x1f, R6 ;  /* 0x0000001fff097819 */ /* 0x000fc60000011606 */
[----:B------:R-:W-:Y:S01]  /*0140*/  IMAD.HI R4, R5, 0x78787879, RZ ;  /* 0x7878787905047827 */ /* 0x000fe200078e02ff */
[----:B------:R-:W-:Y:S02]  /*0150*/  LEA.HI.SX32 R9, R6, R9, 0x1c ;  /* 0x0000000906097211 */ /* 0x000fe400078fe2ff */
[----:B------:R-:W-:Y:S02]  /*0160*/  SHF.R.U32.HI R3, RZ, 0x1f, R0 ;  /* 0x0000001fff037819 */ /* 0x000fe40000011600 */
[----:B------:R-:W-:Y:S01]  /*0170*/  SHF.R.U32.HI R7, RZ, 0x1f, R4 ;  /* 0x0000001fff077819 */ /* 0x000fe20000011604 */
[----:B------:R-:W-:Y:S01]  /*0180*/  IMAD R9, R9, 0x22, RZ ;  /* 0x0000002209097824 */ /* 0x000fe200078e02ff */
[----:B------:R-:W-:Y:S02]  /*0190*/  LEA.HI R3, R0, R3, RZ, 0x10 ;  /* 0x0000000300037211 */ /* 0x000fe400078f80ff */
[----:B------:R-:W-:Y:S02]  /*01a0*/  LEA.HI.SX32 R4, R4, R7, 0x1c ;  /* 0x0000000704047211 */ /* 0x000fe400078fe2ff */
[----:B------:R-:W-:Y:S01]  /*01b0*/  LOP3.LUT R0, RZ, R9, RZ, 0x33, !PT ;  /* 0x00000009ff007212 */ /* 0x000fe200078e33ff */
[----:B------:R-:W-:-:S02]  /*01c0*/  IMAD R7, R3, 0x50000, RZ ;  /* 0x0005000003077824 */ /* 0x000fc400078e02ff */
[----:B------:R-:W-:Y:S02]  /*01d0*/  IMAD R4, R4, -0x22, R5 ;  /* 0xffffffde04047824 */ /* 0x000fe400078e0205 */
[----:B------:R-:W-:Y:S01]  /*01e0*/  IMAD.IADD R0, R21, 0x1, R0 ;  /* 0x0000000115007824 */ /* 0x000fe200078e0200 */
[----:B------:R-:W-:Y:S01]  /*01f0*/  SHF.R.S32.HI R9, RZ, 0x1f, R7 ;  /* 0x0000001fff097819 */ /* 0x000fe20000011407 */
[C---:B------:R-:W-:Y:S02]  /*0200*/  VIADD R3, R4.reuse, 0xffffffff ;  /* 0xffffffff04037836 */ /* 0x040fe40000000000 */
[----:B------:R-:W-:Y:S02]  /*0210*/  IMAD R5, R5, -0x2a80, R2 ;  /* 0xffffd58005057824 */ /* 0x000fe400078e0202 */
[----:B------:R-:W-:Y:S01]  /*0220*/  IMAD R6, R4, 0x2800, RZ ;  /* 0x0000280004067824 */ /* 0x000fe200078e02ff */
[----:B------:R-:W-:-:S04]  /*0230*/  LOP3.LUT R0, R3, R0, RZ, 0xfc, !PT ;  /* 0x0000000003007212 */ /* 0x000fc800078efcff */
[----:B------:R-:W-:Y:S02]  /*0240*/  ISETP.GE.U32.AND P1, PT, R0, 0x20, PT ;  /* 0x000000200000780c */ /* 0x000fe40003f26070 */
[----:B------:R-:W-:Y:S02]  /*0250*/  IADD3 R7, P0, P2, R6, R5, R7 ;  /* 0x0000000506077210 */ /* 0x000fe40007a1e007 */
[----:B------:R-:W-:Y:S02]  /*0260*/  SHF.R.S32.HI R5, RZ, 0x1f, R5 ;  /* 0x0000001fff057819 */ /* 0x000fe40000011405 */
[----:B------:R-:W-:Y:S02]  /*0270*/  SHF.R.S32.HI R6, RZ, 0x1f, R6 ;  /* 0x0000001fff067819 */ /* 0x000fe40000011406 */
[----:B------:R-:W-:Y:S02]  /*0280*/  ISETP.LT.AND P3, PT, R2, 0x169400, !P1 ;  /* 0x001694000200780c */ /* 0x000fe40004f61270 */
[----:B------:R-:W-:Y:S01]  /*0290*/  IADD3.X R6, R6, R5, R9, P0, P2 ;  /* 0x0000000506067210 */ /* 0x000fe200007e4409 */
[----:B------:R-:W-:Y:S01]  /*02a0*/  IMAD R21, R21, -0x140, R2 ;  /* 0xfffffec015157824 */ /* 0x000fe200078e0202 */
[----:B------:R-:W-:-:S02]  /*02b0*/  LEA R14, P0, R7, UR6, 0x2 ;  /* 0x00000006070e7c11 */ /* 0x000fc4000f8010ff */
[----:B------:R-:W-:Y:S02]  /*02c0*/  CS2R R8, SRZ ;  /* 0x0000000000087805 */ /* 0x000fe4000001ff00 */
[----:B------:R-:W-:Y:S01]  /*02d0*/  CS2R R4, SRZ ;  /* 0x0000000000047805 */ /* 0x000fe2000001ff00 */
[----:B------:R-:W-:Y:S01]  /*02e0*/  VIADD R0, R2, 0x200 ;  /* 0x0000020002007836 */ /* 0x000fe20000000000 */
[----:B------:R-:W-:Y:S02]  /*02f0*/  LEA.HI.X R15, R7, UR7, R6, 0x2, P0 ;  /* 0x00000007070f7c11 */ /* 0x000fe400080f1406 */
[----:B------:R-:W-:Y:S01]  /*0300*/  CS2R R6, SRZ ;  /* 0x0000000000067805 */ /* 0x000fe2000001ff00 */
[----:B--2---:R-:W-:Y:S01]  /*0310*/  IMAD.WIDE R12, R21, 0x4, R16 ;  /* 0x00000004150c7825 */ /* 0x004fe200078e0210 */
[----:B------:R-:W-:Y:S01]  /*0320*/  P2R R27, PR, RZ, 0x2 ;  /* 0x00000002ff1b7803 */ /* 0x000fe20000000000 */
[----:B------:R1:W2:Y:S04]  /*0330*/  @P3 LDG.E.128 R8, desc[UR4][R14.64+-0xa500] ;  /* 0xff5b00040e083981 */ /* 0x0002a8000c1e1d00 */
[----:B------:R3:W5:Y:S01]  /*0340*/  @P3 LDG.E.EL.128 R4, desc[UR4][R12.64] ;  /* 0x000000040c043981 */ /* 0x000762000c2e1d00 */
[----:B------:R-:W-:-:S04]  /*0350*/  IMAD.HI R3, R0, 0x60606061, RZ ;  /* 0x6060606100037827 */ /* 0x000fc800078e02ff */
[----:B------:R-:W-:Y:S01]  /*0360*/  IMAD.HI R19, R0, 0x66666667, RZ ;  /* 0x6666666700137827 */ /* 0x000fe200078e02ff */
[----:B------:R-:W-:-:S04]  /*0370*/  SHF.R.U32.HI R18, RZ, 0x1f, R3 ;  /* 0x0000001fff127819 */ /* 0x000fc80000011603 */
[----:B-1----:R-:W-:Y:S02]  /*0380*/  SHF.R.U32.HI R14, RZ, 0x1f, R19 ;  /* 0x0000001fff0e7819 */ /* 0x002fe40000011613 */
[----:B------:R-:W-:Y:S02]  /*0390*/  LEA.HI.SX32 R15, R3, R18, 0x14 ;  /* 0x00000012030f7211 */ /* 0x000fe400078fa2ff */
[----:B------:R-:W-:Y:S01]  /*03a0*/  LEA.HI.SX32 R3, R19, R14, 0x19 ;  /* 0x0000000e13037211 */ /* 0x000fe200078fcaff */
[----:B------:R-:W-:-:S04]  /*03b0*/  IMAD.HI R14, R0, 0x2d5a87b5, RZ ;  /* 0x2d5a87b5000e7827 */ /* 0x000fc800078e02ff */
[----:B------:R-:W-:Y:S01]  /*03c0*/  IMAD.HI R18, R15, 0x78787879, RZ ;  /* 0x787878790f127827 */ /* 0x000fe200078e02ff */
[----:B---3--:R-:W-:-:S03]  /*03d0*/  SHF.R.U32.HI R13, RZ, 0x1f, R14 ;  /* 0x0000001fff0d7819 */ /* 0x008fc6000001160e */
[----:B------:R-:W-:Y:S01]  /*03e0*/  IMAD.HI R20, R3, 0x78787879, RZ ;  /* 0x7878787903147827 */ /* 0x000fe200078e02ff */
[----:B------:R-:W-:Y:S02]  /*03f0*/  SHF.R.U32.HI R19, RZ, 0x1f, R18 ;  /* 0x0000001fff137819 */ /* 0x000fe40000011612 */
[----:B------:R-:W-:Y:S02]  /*0400*/  LEA.HI R13, R14, R13, RZ, 0x10 ;  /* 0x0000000d0e0d7211 */ /* 0x000fe400078f80ff */
[----:B------:R-:W-:Y:S02]  /*0410*/  SHF.R.U32.HI R23, RZ, 0x1f, R20 ;  /* 0x0000001fff177819 */ /* 0x000fe40000011614 */
[----:B------:R-:W-:Y:S01]  /*0420*/  LEA.HI.SX32 R18, R18, R19, 0x1c ;  /* 0x0000001312127211 */ /* 0x000fe200078fe2ff */
[----:B------:R-:W-:Y:S01]  /*0430*/  IMAD R13, R13, 0x50000, RZ ;  /* 0x000500000d0d7824 */ /* 0x000fe200078e02ff */
[----:B------:R-:W-:-:S03]  /*0440*/  LEA.HI.SX32 R23, R20, R23, 0x1c ;  /* 0x0000001714177211 */ /* 0x000fc600078fe2ff */
[----:B------:R-:W-:Y:S01]  /*0450*/  IMAD R18, R18, -0x22, R15 ;  /* 0xffffffde12127824 */ /* 0x000fe200078e020f */
[----:B------:R-:W-:Y:S01]  /*0460*/  SHF.R.S32.HI R19, RZ, 0x1f, R13 ;  /* 0x0000001fff137819 */ /* 0x000fe2000001140d */
[----:B------:R-:W-:Y:S02]  /*0470*/  IMAD R23, R23, 0x22, RZ ;  /* 0x0000002217177824 */ /* 0x000fe400078e02ff */
[----:B------:R-:W-:Y:S02]  /*0480*/  IMAD R15, R15, -0x2a80, R0 ;  /* 0xffffd5800f0f7824 */ /* 0x000fe400078e0200 */
[----:B------:R-:W-:Y:S01]  /*0490*/  IMAD R20, R18, 0x2800, RZ ;  /* 0x0000280012147824 */ /* 0x000fe200078e02ff */
[----:B------:R-:W-:-:S04]  /*04a0*/  LOP3.LUT R14, RZ, R23, RZ, 0x33, !PT ;  /* 0x00000017ff0e7212 */ /* 0x000fc800078e33ff */
[----:B------:R-:W-:Y:S01]  /*04b0*/  IADD3 R12, P0, P2, R20, R15, R13 ;  /* 0x0000000f140c7210 */ /* 0x000fe20007a1e00d */
[----:B------:R-:W-:Y:S01]  /*04c0*/  VIADD R13, R18, 0xffffffff ;  /* 0xffffffff120d7836 */ /* 0x000fe20000000000 */
[----:B------:R-:W-:Y:S01]  /*04d0*/  SHF.R.S32.HI R15, RZ, 0x1f, R15 ;  /* 0x0000001fff0f7819 */ /* 0x000fe2000001140f */
[----:B------:R-:W-:Y:S01]  /*04e0*/  IMAD.IADD R14, R3, 0x1, R14 ;  /* 0x00000001030e7824 */ /* 0x000fe200078e020e */
[----:B------:R-:W-:-:S04]  /*04f0*/  SHF.R.S32.HI R20, RZ, 0x1f, R20 ;  /* 0x0000001fff147819 */ /* 0x000fc80000011414 */
[----:B------:R-:W-:Y:S01]  /*0500*/  IADD3.X R15, R20, R15, R19, P0, P2 ;  /* 0x0000000f140f7210 */ /* 0x000fe200007e4413 */
[----:B----4-:R-:W-:Y:S01]  /*0510*/  IMAD.WIDE R18, R21, 0x4, R30 ;  /* 0x0000000415127825 */ /* 0x010fe200078e021e */
[----:B------:R-:W-:Y:S02]  /*0520*/  LOP3.LUT R13, R13, R14, RZ, 0xfc, !PT ;  /* 0x0000000e0d0d7212 */ /* 0x000fe400078efcff */
[C---:B------:R-:W-:Y:S02]  /*0530*/  LEA R32, P2, R12.reuse, UR6, 0x2 ;  /* 0x000000060c207c11 */ /* 0x040fe4000f8410ff */
[----:B------:R-:W-:Y:S02]  /*0540*/  ISETP.GE.U32.AND P0, PT, R13, 0x20, PT ;  /* 0x000000200d00780c */ /* 0x000fe40003f06070 */
[----:B------:R-:W-:Y:S02]  /*0550*/  LEA.HI.X R33, R12, UR7, R15, 0x2, P2 ;  /* 0x000000070c217c11 */ /* 0x000fe400090f140f */
[----:B------:R-:W-:-:S02]  /*0560*/  CS2R R12, SRZ ;  /* 0x00000000000c7805 */ /* 0x000fc4000001ff00 */
[----:B------:R-:W-:Y:S02]  /*0570*/  CS2R R14, SRZ ;  /* 0x00000000000e7805 */ /* 0x000fe4000001ff00 */
[----:B------:R-:W-:Y:S01]  /*0580*/  ISETP.LT.AND P2, PT, R0, 0x169400, !P0 ;  /* 0x001694000000780c */ /* 0x000fe20004741270 */
[----:B------:R-:W-:Y:S01]  /*0590*/  IMAD R22, R3, -0x140, R0 ;  /* 0xfffffec003167824 */ /* 0x000fe200078e0200 */
[----:B------:R-:W-:Y:S02]  /*05a0*/  P2R R28, PR, RZ, 0x1 ;  /* 0x00000001ff1c7803 */ /* 0x000fe40000000000 */
[----:B------:R1:W3:Y:S01]  /*05b0*/  @P3 LDG.E.EL.128 R12, desc[UR4][R18.64] ;  /* 0x00000004120c3981 */ /* 0x0002e2000c2e1d00 */
[C---:B------:R-:W-:Y:S01]  /*05c0*/  IMAD.WIDE R34, R22.reuse, 0x4, R16 ;  /* 0x0000000416227825 */ /* 0x040fe200078e0210 */
[----:B------:R-:W-:Y:S02]  /*05d0*/  CS2R R16, SRZ ;  /* 0x0000000000107805 */ /* 0x000fe4000001ff00 */
[----:B-1----:R-:W-:Y:S01]  /*05e0*/  CS2R R18, SRZ ;  /* 0x0000000000127805 */ /* 0x002fe2000001ff00 */
[----:B------:R-:W-:-:S05]  /*05f0*/  IMAD.WIDE R30, R22, 0x4, R30 ;  /* 0x00000004161e7825 */ /* 0x000fca00078e021e */
[----:B------:R-:W4:Y:S01]  /*0600*/  @P2 LDG.E.128 R16, desc[UR4][R32.64+-0xa500] ;  /* 0xff5b000420102981 */ /* 0x000f22000c1e1d00 */
[----:B--2---:R-:W-:Y:S02]  /*0610*/  SEL R26, R8, RZ, P3 ;  /* 0x000000ff081a7207 */ /* 0x004fe40001800000 */
[----:B------:R-:W-:Y:S02]  /*0620*/  SEL R9, R9, RZ, P3 ;  /* 0x000000ff09097207 */ /* 0x000fe40001800000 */
[----:B-----5:R-:W-:Y:S02]  /*0630*/  SEL R23, R4, RZ, P3 ;  /* 0x000000ff04177207 */ /* 0x020fe40001800000 */
[----:B------:R-:W-:Y:S02]  /*0640*/  SEL R24, R5, RZ, P3 ;  /* 0x000000ff05187207 */ /* 0x000fe40001800000 */
[----:B------:R-:W-:Y:S02]  /*0650*/  CS2R R4, SRZ ;  /* 0x0000000000047805 */ /* 0x000fe4000001ff00 */
[----:B------:R-:W-:Y:S01]  /*0660*/  SEL R25, R6, RZ, P3 ;  /* 0x000000ff06197207 */ /* 0x000fe20001800000 */
[----:B------:R-:W-:Y:S01]  /*0670*/  FADD R26, R26, -R23 ;  /* 0x800000171a1a7221 */ /* 0x000fe20000000000 */
[----:B------:R-:W-:-:S02]  /*0680*/  SEL R8, R7, RZ, P3 ;  /* 0x000000ff07087207 */ /* 0x000fc40001800000 */
[----:B------:R-:W-:Y:S02]  /*0690*/  CS2R R6, SRZ ;  /* 0x0000000000067805 */ /* 0x000fe4000001ff00 */
[----:B------:R-:W-:Y:S01]  /*06a0*/  SEL R10, R10, RZ, P3 ;  /* 0x000000ff0a0a7207 */ /* 0x000fe20001800000 */
[----:B------:R-:W-:Y:S01]  /*06b0*/  FADD R24, R9, -R24 ;  /* 0x8000001809187221 */ /* 0x000fe20000000000 */
[----:B------:R-:W-:Y:S02]  /*06c0*/  SEL R11, R11, RZ, P3 ;  /* 0x000000ff0b0b7207 */ /* 0x000fe40001800000 */
[----:B------:R-:W2:Y:S01]  /*06d0*/  @P2 LDG.E.EL.128 R4, desc[UR4][R34.64] ;  /* 0x0000000422042981 */ /* 0x000ea2000c2e1d00 */
[----:B------:R-:W-:Y:S02]  /*06e0*/  FADD R25, R10, -R25 ;  /* 0x800000190a197221 */ /* 0x000fe40000000000 */
[----:B------:R-:W-:Y:S01]  /*06f0*/  FADD R29, R11, -R8 ;  /* 0x800000080b1d7221 */ /* 0x000fe20000000000 */
[----:B------:R-:W-:-:S02]  /*0700*/  CS2R R8, SRZ ;  /* 0x0000000000087805 */ /* 0x000fc4000001ff00 */
[----:B------:R-:W-:-:S06]  /*0710*/  CS2R R10, SRZ ;  /* 0x00000000000a7805 */ /* 0x000fcc000001ff00 */
[----:B------:R-:W5:Y:S01]  /*0720*/  @P2 LDG.E.EL.128 R8, desc[UR4][R30.64] ;  /* 0x000000041e082981 */ /* 0x000f62000c2e1d00 */
[----:B---3--:R-:W-:-:S05]  /*0730*/  SEL R12, R12, RZ, P3 ;  /* 0x000000ff0c0c7207 */ /* 0x008fca0001800000 */
[----:B------:R-:W-:Y:S01]  /*0740*/  FADD R12, R12, 9.9999997473787516356e-06 ;  /* 0x3727c5ac0c0c7421 */ /* 0x000fe20000000000 */
[----:B------:R-:W-:-:S05]  /*0750*/  SEL R13, R13, RZ, P3 ;  /* 0x000000ff0d0d7207 */ /* 0x000fca0001800000 */
[----:B------:R-:W1:Y:S01]  /*0760*/  MUFU.SQRT R12, R12 ;  /* 0x0000000c000c7308 */ /* 0x000e620000002000 */
[----:B------:R-:W-:Y:S01]  /*0770*/  FADD R13, R13, 9.9999997473787516356e-06 ;  /* 0x3727c5ac0d0d7421 */ /* 0x000fe20000000000 */
[----:B------:R-:W-:-:S06]  /*0780*/  SEL R14, R14, RZ, P3 ;  /* 0x000000ff0e0e7207 */ /* 0x000fcc0001800000 */
[----:B------:R-:W3:Y:S01]  /*0790*/  MUFU.SQRT R13, R13 ;  /* 0x0000000d000d7308 */ /* 0x000ee20000002000 */
[----:B----4-:R-:W-:Y:S02]  /*07a0*/  SEL R16, R16, RZ, P2 ;  /* 0x000000ff10107207 */ /* 0x010fe40001000000 */
[----:B------:R-:W-:Y:S02]  /*07b0*/  SEL R15, R15, RZ, P3 ;  /* 0x000000ff0f0f7207 */ /* 0x000fe40001800000 */
[C---:B-1----:R-:W-:Y:S02]  /*07c0*/  FSETP.GT.AND P4, PT, R12.reuse, 8.50705917302346158658e+37, PT ;  /* 0x7e8000000c00780b */ /* 0x042fe40003f84000 */
[----:B------:R-:W-:Y:S02]  /*07d0*/  FSETP.GEU.AND P6, PT, R12, 1.175494350822287508e-38, PT ;  /* 0x008000000c00780b */ /* 0x000fe40003fce000 */
[----:B------:R-:W-:Y:S02]  /*07e0*/  SEL R17, R17, RZ, P2 ;  /* 0x000000ff11117207 */ /* 0x000fe40001000000 */
[----:B---3--:R-:W-:-:S07]  /*07f0*/  FSETP.GT.AND P5, PT, R13, 8.50705917302346158658e+37, PT ;  /* 0x7e8000000d00780b */ /* 0x008fce0003fa4000 */
[----:B------:R-:W-:Y:S01]  /*0800*/  @P4 FMUL R12, R12, 0.25 ;  /* 0x3e8000000c0c4820 */ /* 0x000fe20000400000 */
[----:B------:R-:W-:-:S03]  /*0810*/  SEL R18, R18, RZ, P2 ;  /* 0x000000ff12127207 */ /* 0x000fc60001000000 */
[----:B------:R-:W-:Y:S01]  /*0820*/  @!P6 FMUL R12, R12, 16777216 ;  /* 0x4b8000000c0ce820 */ /* 0x000fe20000400000 */
[----:B--2---:R-:W-:Y:S01]  /*0830*/  SEL R3, R4, RZ, P2 ;  /* 0x000000ff04037207 */ /* 0x004fe20001000000 */
[----:B------:R-:W-:Y:S01]  /*0840*/  FADD R4, R14, 9.9999997473787516356e-06 ;  /* 0x3727c5ac0e047421 */ /* 0x000fe20000000000 */
[----:B------:R-:W-:Y:S01]  /*0850*/  SEL R20, R5, RZ, P2 ;  /* 0x000000ff05147207 */ /* 0x000fe20001000000 */
[----:B------:R-:W-:-:S04]  /*0860*/  IMAD.MOV.U32 R14, RZ, RZ, 0x3e800000 ;  /* 0x3e800000ff0e7424 */ /* 0x000fc800078e00ff */
[----:B------:R-:W1:Y:S01]  /*0870*/  MUFU.SQRT R4, R4 ;  /* 0x0000000400047308 */ /* 0x000e620000002000 */
[----:B------:R-:W-:Y:S01]  /*0880*/  FADD R3, R16, -R3 ;  /* 0x8000000310037221 */ /* 0x000fe20000000000 */
[----:B------:R-:W-:Y:S01]  /*0890*/  FADD R16, R15, 9.9999997473787516356e-06 ;  /* 0x3727c5ac0f107421 */ /* 0x000fe20000000000 */
[----:B------:R-:W-:Y:S01]  /*08a0*/  FADD R20, R17, -R20 ;  /* 0x8000001411147221 */ /* 0x000fe20000000000 */
[----:B-----5:R-:W-:Y:S02]  /*08b0*/  SEL R15, R8, RZ, P2 ;  /* 0x000000ff080f7207 */ /* 0x020fe40001000000 */
[----:B------:R-:W-:Y:S02]  /*08c0*/  FSEL R17, R14, 1, P4 ;  /* 0x3f8000000e117808 */ /* 0x000fe40002000000 */
[----:B------:R2:W3:Y:S01]  /*08d0*/  MUFU.SQRT R8, R16 ;  /* 0x0000001000087308 */ /* 0x0004e20000002000 */
[----:B------:R-:W-:Y:S02]  /*08e0*/  FSETP.GEU.AND P4, PT, R13, 1.175494350822287508e-38, PT ;  /* 0x008000000d00780b */ /* 0x000fe40003f8e000 */
[----:B------:R-:W-:Y:S01]  /*08f0*/  @!P6 FMUL R17, R17, 16777216 ;  /* 0x4b8000001111e820 */ /* 0x000fe20000400000 */
[----:B------:R-:W-:Y:S01]  /*0900*/  SEL R23, R6, RZ, P2 ;  /* 0x000000ff06177207 */ /* 0x000fe20001000000 */
[----:B------:R-:W-:Y:S01]  /*0910*/  FADD R15, R15, 9.9999997473787516356e-06 ;  /* 0x3727c5ac0f0f7421 */ /* 0x000fe20000000000 */
[----:B-1----:R-:W-:-:S02]  /*0920*/  FSETP.GT.AND P6, PT, R4, 8.50705917302346158658e+37, PT ;  /* 0x7e8000000400780b */ /* 0x002fc40003fc4000 */
[----:B------:R-:W-:Y:S02]  /*0930*/  SEL R9, R9, RZ, P2 ;  /* 0x000000ff09097207 */ /* 0x000fe40001000000 */
[----:B------:R-:W-:Y:S01]  /*0940*/  SEL R10, R10, RZ, P2 ;  /* 0x000000ff0a0a7207 */ /* 0x000fe20001000000 */
[----:B------:R-:W-:Y:S01]  /*0950*/  FADD R23, R18, -R23 ;  /* 0x8000001712177221 */ /* 0x000fe20000000000 */
[----:B--2---:R-:W-:Y:S01]  /*0960*/  FSEL R16, R14, 1, P5 ;  /* 0x3f8000000e107808 */ /* 0x004fe20002800000 */
[----:B------:R-:W-:Y:S01]  /*0970*/  @P5 FMUL R13, R13, 0.25 ;  /* 0x3e8000000d0d5820 */ /* 0x000fe20000400000 */
[----:B------:R1:W2:Y:S01]  /*0980*/  MUFU.RCP R18, R12 ;  /* 0x0000000c00127308 */ /* 0x0002a20000001000 */
[----:B------:R-:W-:Y:S01]  /*0990*/  FADD R9, R9, 9.9999997473787516356e-06 ;  /* 0x3727c5ac09097421 */ /* 0x000fe20000000000 */
[----:B------:R-:W-:Y:S01]  /*09a0*/  FADD R10, R10, 9.9999997473787516356e-06 ;  /* 0x3727c5ac0a0a7421 */ /* 0x000fe20000000000 */
[----:B------:R-:W-:Y:S01]  /*09b0*/  FSETP.GEU.AND P5, PT, R4, 1.175494350822287508e-38, PT ;  /* 0x008000000400780b */ /* 0x000fe20003fae000 */
[----:B------:R-:W-:Y:S01]  /*09c0*/  @!P4 FMUL R13, R13, 16777216 ;  /* 0x4b8000000d0dc820 */ /* 0x000fe20000400000 */
[----:B------:R-:W-:-:S03]  /*09d0*/  @!P4 FMUL R16, R16, 16777216 ;  /* 0x4b8000001010c820 */ /* 0x000fc60000400000 */
[----:B------:R-:W4:Y:S01]  /*09e0*/  MUFU.SQRT R15, R15 ;  /* 0x0000000f000f7308 */ /* 0x000f220000002000 */
[----:B------:R-:W-:Y:S02]  /*09f0*/  SEL R5, R19, RZ, P2 ;  /* 0x000000ff13057207 */ /* 0x000fe40001000000 */
[----:B---3--:R-:W-:Y:S01]  /*0a00*/  FSETP.GT.AND P4, PT, R8, 8.50705917302346158658e+37, PT ;  /* 0x7e8000000800780b */ /* 0x008fe20003f84000 */
[----:B------:R-:W-:Y:S01]  /*0a10*/  @P6 FMUL R4, R4, 0.25 ;  /* 0x3e80000004046820 */ /* 0x000fe20000400000 */
[----:B-1----:R-:W-:-:S03]  /*0a20*/  FSEL R12, R14, 1, P6 ;  /* 0x3f8000000e0c7808 */ /* 0x002fc60003000000 */
[----:B------:R-:W1:Y:S01]  /*0a30*/  MUFU.SQRT R19, R9 ;  /* 0x0000000900137308 */ /* 0x000e620000002000 */
[----:B------:R-:W-:Y:S02]  /*0a40*/  FSETP.GEU.AND P6, PT, R8, 1.175494350822287508e-38, PT ;  /* 0x008000000800780b */ /* 0x000fe40003fce000 */
[----:B------:R-:W-:-:S05]  /*0a50*/  SEL R11, R11, RZ, P2 ;  /* 0x000000ff0b0b7207 */ /* 0x000fca0001000000 */
[----:B------:R-:W3:Y:S01]  /*0a60*/  MUFU.SQRT R10, R10 ;  /* 0x0000000a000a7308 */ /* 0x000ee20000002000 */
[----:B------:R-:W-:Y:S01]  /*0a70*/  FADD R30, R11, 9.9999997473787516356e-06 ;  /* 0x3727c5ac0b1e7421 */ /* 0x000fe20000000000 */
[----:B--2---:R-:W-:Y:S01]  /*0a80*/  FMUL R17, R18, R17 ;  /* 0x0000001112117220 */ /* 0x004fe20000400000 */
[----:B------:R-:W-:Y:S01]  /*0a90*/  @!P5 FMUL R4, R4, 16777216 ;  /* 0x4b8000000404d820 */ /* 0x000fe20000400000 */
[----:B------:R-:W-:Y:S01]  /*0aa0*/  @!P5 FMUL R12, R12, 16777216 ;  /* 0x4b8000000c0cd820 */ /* 0x000fe20000400000 */
[----:B----4-:R-:W-:Y:S01]  /*0ab0*/  FSETP.GT.AND P5, PT, R15, 8.50705917302346158658e+37, PT ;  /* 0x7e8000000f00780b */ /* 0x010fe20003fa4000 */
[----:B------:R-:W-:Y:S01]  /*0ac0*/  @P4 FMUL R8, R8, 0.25 ;  /* 0x3e80000008084820 */ /* 0x000fe20000400000 */
[----:B------:R-:W-:Y:S01]  /*0ad0*/  FSEL R18, R14, 1, P4 ;  /* 0x3f8000000e127808 */ /* 0x000fe20002000000 */
[----:B------:R-:W2:Y:S01]  /*0ae0*/  MUFU.SQRT R11, R30 ;  /* 0x0000001e000b7308 */ /* 0x000ea20000002000 */
[----:B-1----:R-:W-:Y:S01]  /*0af0*/  FSETP.GT.AND P4, PT, R19, 8.50705917302346158658e+37, PT ;  /* 0x7e8000001300780b */ /* 0x002fe20003f84000 */
[----:B------:R-:W-:Y:S01]  /*0b00*/  @!P6 FMUL R8, R8, 16777216 ;  /* 0x4b8000000808e820 */ /* 0x000fe20000400000 */
[----:B------:R-:W-:Y:S01]  /*0b10*/  FSETP.GEU.AND P1, PT, R15, 1.175494350822287508e-38, PT ;  /* 0x008000000f00780b */ /* 0x000fe20003f2e000 */
[----:B------:R-:W-:Y:S01]  /*0b20*/  @!P6 FMUL R18, R18, 16777216 ;  /* 0x4b8000001212e820 */ /* 0x000fe20000400000 */
[----:B---3--:R-:W-:-:S02]  /*0b30*/  FSETP.GT.AND P6, PT, R10, 8.50705917302346158658e+37, PT ;  /* 0x7e8000000a00780b */ /* 0x008fc40003fc4000 */
[----:B------:R-:W-:-:S03]  /*0b40*/  FSEL R9, R14, 1, P5 ;  /* 0x3f8000000e097808 */ /* 0x000fc60002800000 */
[----:B------:R-:W-:Y:S01]  /*0b50*/  @P5 FMUL R15, R15, 0.25 ;  /* 0x3e8000000f0f5820 */ /* 0x000fe20000400000 */
[----:B------:R-:W-:Y:S01]  /*0b60*/  SEL R6, R7, RZ, P2 ;  /* 0x000000ff07067207 */ /* 0x000fe20001000000 */
[----:B------:R-:W1:Y:S01]  /*0b70*/  MUFU.RCP R8, R8 ;  /* 0x0000000800087308 */ /* 0x000e620000001000 */
[C---:B------:R-:W-:Y:S01]  /*0b80*/  FSETP.GEU.AND P5, PT, R19.reuse, 1.175494350822287508e-38, PT ;  /* 0x008000001300780b */ /* 0x040fe20003fae000 */
[----:B------:R-:W-:Y:S01]  /*0b90*/  @P4 FMUL R19, R19, 0.25 ;  /* 0x3e80000013134820 */ /* 0x000fe20000400000 */
[----:B--2---:R-:W-:Y:S01]  /*0ba0*/  FSETP.GT.AND P0, PT, R11, 8.50705917302346158658e+37, PT ;  /* 0x7e8000000b00780b */ /* 0x004fe20003f04000 */
[----:B------:R-:W-:Y:S01]  /*0bb0*/  @!P1 FMUL R15, R15, 16777216 ;  /* 0x4b8000000f0f9820 */ /* 0x000fe20000400000 */
[----:B------:R-:W-:Y:S01]  /*0bc0*/  FSEL R7, R14, 1, P4 ;  /* 0x3f8000000e077808 */ /* 0x000fe20002000000 */
[----:B------:R-:W-:Y:S01]  /*0bd0*/  @!P1 FMUL R9, R9, 16777216 ;  /* 0x4b80000009099820 */ /* 0x000fe20000400000 */
[----:B------:R-:W-:Y:S01]  /*0be0*/  FADD R5, R5, -R6 ;  /* 0x8000000605057221 */ /* 0x000fe20000000000 */
[C---:B------:R-:W-:Y:S01]  /*0bf0*/  FSETP.GEU.AND P4, PT, R10.reuse, 1.175494350822287508e-38, PT ;  /* 0x008000000a00780b */ /* 0x040fe20003f8e000 */
[----:B------:R-:W-:Y:S01]  /*0c00*/  @P6 FMUL R10, R10, 0.25 ;  /* 0x3e8000000a0a6820 */ /* 0x000fe20000400000 */
[----:B------:R-:W-:Y:S01]  /*0c10*/  ISETP.NE.AND P1, PT, R27, RZ, PT ;  /* 0x000000ff1b00720c */ /* 0x000fe20003f25270 */
[----:B------:R-:W-:Y:S01]  /*0c20*/  MUFU.RCP R4, R4 ;  /* 0x0000000400047308 */ /* 0x000fe20000001000 */
[----:B------:R-:W-:-:S02]  /*0c30*/  FSEL R6, R14, 1, P6 ;  /* 0x3f8000000e067808 */ /* 0x000fc40003000000 */
[----:B------:R-:W-:-:S05]  /*0c40*/  FSETP.GEU.AND P6, PT, R11, 1.175494350822287508e-38, PT ;  /* 0x008000000b00780b */ /* 0x000fca0003fce000 */
[----:B------:R-:W2:Y:S01]  /*0c50*/  MUFU.RCP R27, R13 ;  /* 0x0000000d001b7308 */ /* 0x000ea20000001000 */
[----:B------:R-:W-:Y:S01]  /*0c60*/  @P0 FMUL R11, R11, 0.25 ;  /* 0x3e8000000b0b0820 */ /* 0x000fe20000400000 */
[----:B------:R-:W-:Y:S01]  /*0c70*/  @!P5 FMUL R19, R19, 16777216 ;  /* 0x4b8000001313d820 */ /* 0x000fe20000400000 */
[----:B-1----:R-:W-:Y:S01]  /*0c80*/  FMUL R18, R8, R18 ;  /* 0x0000001208127220 */ /* 0x002fe20000400000 */
[----:B------:R-:W-:Y:S02]  /*0c90*/  FSEL R14, R14, 1, P0 ;  /* 0x3f8000000e0e7808 */ /* 0x000fe40000000000 */
[----:B------:R-:W-:Y:S01]  /*0ca0*/  ISETP.NE.AND P0, PT, R28, RZ, PT ;  /* 0x000000ff1c00720c */ /* 0x000fe20003f05270 */
[----:B------:R-:W-:Y:S01]  /*0cb0*/  FMUL R29, R18, R29 ;  /* 0x0000001d121d7220 */ /* 0x000fe20000400000 */
[----:B------:R-:W-:Y:S01]  /*0cc0*/  @!P6 FMUL R11, R11, 16777216 ;  /* 0x4b8000000b0be820 */ /* 0x000fe20000400000 */
[----:B------:R1:W-:Y:S01]  /*0cd0*/  MUFU.RCP R28, R19 ;  /* 0x00000013001c7308 */ /* 0x0003e20000001000 */
[----:B------:R-:W-:Y:S01]  /*0ce0*/  @!P4 FMUL R10, R10, 16777216 ;  /* 0x4b8000000a0ac820 */ /* 0x000fe20000400000 */
[----:B--2---:R-:W-:Y:S01]  /*0cf0*/  FMUL R27, R27, R16 ;  /* 0x000000101b1b7220 */ /* 0x004fe20000400000 */
[----:B------:R-:W-:Y:S01]  /*0d00*/  FMUL R16, R4, R12 ;  /* 0x0000000c04107220 */ /* 0x000fe20000400000 */
[----:B-1----:R-:W1:Y:S04]  /*0d10*/  LDC.64 R18, c[0x0][0x230] ;  /* 0x00008c00ff127b82 */ /* 0x002e680000000a00 */
[----:B------:R-:W2:Y:S04]  /*0d20*/  MUFU.RCP R11, R11 ;  /* 0x0000000b000b7308 */ /* 0x000ea80000001000 */
[----:B------:R-:W3:Y:S04]  /*0d30*/  LDC.64 R12, c[0x0][0x228] ;  /* 0x00008a00ff0c7b82 */ /* 0x000ee80000000a00 */
[----:B------:R-:W4:Y:S08]  /*0d40*/  MUFU.RCP R15, R15 ;  /* 0x0000000f000f7308 */ /* 0x000f300000001000 */
[----:B------:R-:W5:Y:S01]  /*0d50*/  MUFU.RCP R10, R10 ;  /* 0x0000000a000a7308 */ /* 0x000f620000001000 */
[----:B------:R-:W-:Y:S01]  /*0d60*/  @!P6 FMUL R14, R14, 16777216 ;  /* 0x4b8000000e0ee820 */ /* 0x000fe20000400000 */
[----:B------:R-:W-:Y:S01]  /*0d70*/  @!P5 FMUL R7, R7, 16777216 ;  /* 0x4b8000000707d820 */ /* 0x000fe20000400000 */
[----:B------:R-:W-:Y:S01]  /*0d80*/  @!P4 FMUL R6, R6, 16777216 ;  /* 0x4b8000000606c820 */ /* 0x000fe20000400000 */
[----:B------:R-:W-:Y:S01]  /*0d90*/  FMUL R25, R16, R25 ;  /* 0x0000001910197220 */ /* 0x000fe20000400000 */
[----:B--2---:R-:W-:Y:S01]  /*0da0*/  FMUL R14, R11, R14 ;  /* 0x0000000e0b0e7220 */ /* 0x004fe20000400000 */
[----:B------:R-:W-:Y:S01]  /*0db0*/  FMUL R16, R27, R24 ;  /* 0x000000181b107220 */ /* 0x000fe20000400000 */
[----:B------:R-:W-:Y:S01]  /*0dc0*/  FMUL R17, R17, R26 ;  /* 0x0000001a11117220 */ /* 0x000fe20000400000 */
[----:B----4-:R-:W-:Y:S01]  /*0dd0*/  FMUL R24, R15, R9 ;  /* 0x000000090f187220 */ /* 0x010fe20000400000 */
[----:B------:R-:W-:Y:S01]  /*0de0*/  FMUL R27, R28, R7 ;  /* 0x000000071c1b7220 */ /* 0x000fe20000400000 */
[----:B------:R-:W-:Y:S01]  /*0df0*/  FMUL R28, R14, R5 ;  /* 0x000000050e1c7220 */ /* 0x000fe20000400000 */
[----:B------:R-:W-:-:S02]  /*0e00*/  CS2R R8, SRZ ;  /* 0x0000000000087805 */ /* 0x000fc4000001ff00 */
[----:B------:R-:W-:Y:S01]  /*0e10*/  CS2R R4, SRZ ;  /* 0x0000000000047805 */ /* 0x000fe2000001ff00 */
[----:B-1----:R-:W-:-:S04]  /*0e20*/  IMAD.WIDE R34, R21, 0x4, R18 ;  /* 0x0000000415227825 */ /* 0x002fc800078e0212 */
[----:B-----5:R-:W-:Y:S01]  /*0e30*/  FMUL R26, R10, R6 ;  /* 0x000000060a1a7220 */ /* 0x020fe20000400000 */
[----:B------:R-:W-:Y:S02]  /*0e40*/  CS2R R10, SRZ ;  /* 0x00000000000a7805 */ /* 0x000fe4000001ff00 */
[----:B------:R-:W-:Y:S01]  /*0e50*/  CS2R R6, SRZ ;  /* 0x0000000000067805 */ /* 0x000fe2000001ff00 */
[----:B---3--:R-:W-:-:S03]  /*0e60*/  IMAD.WIDE R14, R21, 0x4, R12 ;  /* 0x00000004150e7825 */ /* 0x008fc600078e020c */
[----:B------:R-:W2:Y:S04]  /*0e70*/  @P3 LDG.E.EL.128 R8, desc[UR4][R34.64] ;  /* 0x0000000422083981 */ /* 0x000ea8000c2e1d00 */
[----:B------:R1:W3:Y:S01]  /*0e80*/  @P3 LDG.E.EL.128 R4, desc[UR4][R14.64] ;  /* 0x000000040e043981 */ /* 0x0002e2000c2e1d00 */
[----:B------:R-:W-:-:S04]  /*0e90*/  IMAD.WIDE R30, R22, 0x4, R12 ;  /* 0x00000004161e7825 */ /* 0x000fc800078e020c */
[----:B------:R-:W-:Y:S01]  /*0ea0*/  IMAD.WIDE R32, R22, 0x4, R18 ;  /* 0x0000000416207825 */ /* 0x000fe200078e0212 */
[----:B------:R-:W-:Y:S02]  /*0eb0*/  CS2R R18, SRZ ;  /* 0x0000000000127805 */ /* 0x000fe4000001ff00 */
[----:B-1----:R-:W-:Y:S02]  /*0ec0*/  CS2R R14, SRZ ;  /* 0x00000000000e7805 */ /* 0x002fe4000001ff00 */
[----:B--2---:R-:W-:Y:S02]  /*0ed0*/  SEL R13, R8, RZ, P3 ;  /* 0x000000ff080d7207 */ /* 0x004fe40001800000 */
[----:B------:R-:W-:Y:S02]  /*0ee0*/  SEL R8, R9, RZ, P3 ;  /* 0x000000ff09087207 */ /* 0x000fe40001800000 */
[----:B---3--:R-:W-:Y:S02]  /*0ef0*/  SEL R4, R4, RZ, P3 ;  /* 0x000000ff04047207 */ /* 0x008fe40001800000 */
[----:B------:R-:W-:-:S03]  /*0f00*/  SEL R5, R5, RZ, P3 ;  /* 0x000000ff05057207 */ /* 0x000fc60001800000 */
[----:B------:R-:W-:Y:S02]  /*0f10*/  FFMA R4, R4, R17, R13 ;  /* 0x0000001104047223 */ /* 0x000fe4000000000d */
[----:B------:R-:W-:Y:S01]  /*0f20*/  FFMA R5, R5, R16, R8 ;  /* 0x0000001005057223 */ /* 0x000fe20000000008 */
[----:B------:R-:W-:Y:S02]  /*0f30*/  CS2R R16, SRZ ;  /* 0x0000000000107805 */ /* 0x000fe4000001ff00 */
[----:B------:R-:W-:Y:S02]  /*0f40*/  CS2R R12, SRZ ;  /* 0x00000000000c7805 */ /* 0x000fe4000001ff00 */
[----:B------:R-:W-:Y:S01]  /*0f50*/  SEL R22, R6, RZ, P3 ;  /* 0x000000ff06167207 */ /* 0x000fe20001800000 */
[----:B------:R-:W1:Y:S01]  /*0f60*/  LDC.64 R8, c[0x0][0x238] ;  /* 0x00008e00ff087b82 */ /* 0x000e620000000a00 */
[----:B------:R-:W2:Y:S04]  /*0f70*/  @P2 LDG.E.EL.128 R16, desc[UR4][R32.64] ;  /* 0x0000000420102981 */ /* 0x000ea8000c2e1d00 */
[----:B------:R-:W3:Y:S01]  /*0f80*/  @P2 LDG.E.EL.128 R12, desc[UR4][R30.64] ;  /* 0x000000041e0c2981 */ /* 0x000ee2000c2e1d00 */
[----:B------:R-:W-:-:S02]  /*0f90*/  SEL R6, R7, RZ, P3 ;  /* 0x000000ff07067207 */ /* 0x000fc40001800000 */
[----:B------:R-:W-:Y:S02]  /*0fa0*/  SEL R7, R10, RZ, P3 ;  /* 0x000000ff0a077207 */ /* 0x000fe40001800000 */
[----:B------:R-:W-:-:S03]  /*0fb0*/  SEL R11, R11, RZ, P3 ;  /* 0x000000ff0b0b7207 */ /* 0x000fc60001800000 */
[----:B------:R-:W-:Y:S02]  /*0fc0*/  FFMA R25, R22, R25, R7 ;  /* 0x0000001916197223 */ /* 0x000fe40000000007 */
[----:B------:R-:W-:-:S03]  /*0fd0*/  FFMA R29, R6, R29, R11 ;  /* 0x0000001d061d7223 */ /* 0x000fc6000000000b */
[----:B------:R-:W-:Y:S02]  /*0fe0*/  FSETP.GEU.AND P5, PT, R25, RZ, PT ;  /* 0x000000ff1900720b */ /* 0x000fe40003fae000 */
[----:B------:R-:W-:Y:S02]  /*0ff0*/  FSETP.GEU.AND P3, PT, R5, RZ, PT ;  /* 0x000000ff0500720b */ /* 0x000fe40003f6e000 */
[----:B------:R-:W-:Y:S02]  /*1000*/  SEL R6, R25, RZ, P5 ;  /* 0x000000ff19067207 */ /* 0x000fe40002800000 */
[----:B------:R-:W-:Y:S02]  /*1010*/  FSETP.GEU.AND P4, PT, R4, RZ, PT ;  /* 0x000000ff0400720b */ /* 0x000fe40003f8e000 */
[----:B------:R-:W-:Y:S01]  /*1020*/  FSETP.GEU.AND P5, PT, R29, RZ, PT ;  /* 0x000000ff1d00720b */ /* 0x000fe20003fae000 */
[----:B------:R-:W-:Y:S01]  /*1030*/  FMUL R3, R24, R3 ;  /* 0x0000000318037220 */ /* 0x000fe20000400000 */
[----:B------:R-:W-:Y:S01]  /*1040*/  SEL R5, R5, RZ, P3 ;  /* 0x000000ff05057207 */ /* 0x000fe20001800000 */
[----:B------:R-:W-:Y:S01]  /*1050*/  FMUL R23, R26, R23 ;  /* 0x000000171a177220 */ /* 0x000fe20000400000 */
[----:B------:R-:W-:Y:S01]  /*1060*/  SEL R4, R4, RZ, P4 ;  /* 0x000000ff04047207 */ /* 0x000fe20002000000 */
[----:B------:R-:W-:Y:S01]  /*1070*/  FMUL R20, R27, R20 ;  /* 0x000000141b147220 */ /* 0x000fe20000400000 */
[----:B------:R-:W-:Y:S01]  /*1080*/  SEL R7, R29, RZ, P5 ;  /* 0x000000ff1d077207 */ /* 0x000fe20002800000 */
[----:B-1----:R-:W-:Y:S01]  /*1090*/  IMAD.WIDE R8, R2, 0x4, R8 ;  /* 0x0000000402087825 */ /* 0x002fe200078e0208 */
[----:B------:R-:W-:-:S02]  /*10a0*/  ISETP.GE.AND P6, PT, R0, 0x169400, PT ;  /* 0x001694000000780c */ /* 0x000fc40003fc6270 */
[----:B------:R-:W-:Y:S02]  /*10b0*/  SEL R6, R6, RZ, !P1 ;  /* 0x000000ff06067207 */ /* 0x000fe40004800000 */
[----:B------:R-:W-:Y:S02]  /*10c0*/  SEL R5, R5, RZ, !P1 ;  /* 0x000000ff05057207 */ /* 0x000fe40004800000 */
[----:B------:R-:W-:Y:S02]  /*10d0*/  SEL R4, R4, RZ, !P1 ;  /* 0x000000ff04047207 */ /* 0x000fe40004800000 */
[----:B------:R-:W-:Y:S02]  /*10e0*/  SEL R7, R7, RZ, !P1 ;  /* 0x000000ff07077207 */ /* 0x000fe40004800000 */
[----:B--2---:R-:W-:Y:S02]  /*10f0*/  SEL R11, R16, RZ, P2 ;  /* 0x000000ff100b7207 */ /* 0x004fe40001000000 */
[----:B------:R-:W-:-:S02]  /*1100*/  SEL R10, R17, RZ, P2 ;  /* 0x000000ff110a7207 */ /* 0x000fc40001000000 */
[----:B---3--:R-:W-:Y:S02]  /*1110*/  SEL R12, R12, RZ, P2 ;  /* 0x000000ff0c0c7207 */ /* 0x008fe40001000000 */
[----:B------:R-:W-:Y:S02]  /*1120*/  SEL R13, R13, RZ, P2 ;  /* 0x000000ff0d0d7207 */ /* 0x000fe40001000000 */
[----:B------:R-:W-:Y:S02]  /*1130*/  SEL R14, R14, RZ, P2 ;  /* 0x000000ff0e0e7207 */ /* 0x000fe40001000000 */
[----:B------:R-:W-:Y:S02]  /*1140*/  SEL R15, R15, RZ, P2 ;  /* 0x000000ff0f0f7207 */ /* 0x000fe40001000000 */
[----:B------:R-:W-:Y:S02]  /*1150*/  SEL R17, R18, RZ, P2 ;  /* 0x000000ff12117207 */ /* 0x000fe40001000000 */
[----:B------:R-:W-:-:S02]  /*1160*/  SEL R16, R19, RZ, P2 ;  /* 0x000000ff13107207 */ /* 0x000fc40001000000 */
[----:B------:R-:W-:Y:S01]  /*1170*/  ISETP.GE.AND P2, PT, R2, 0x169400, PT ;  /* 0x001694000200780c */ /* 0x000fe20003f46270 */
[----:B------:R-:W-:Y:S01]  /*1180*/  FFMA R11, R12, R3, R11 ;  /* 0x000000030c0b7223 */ /* 0x000fe2000000000b */
[----:B------:R-:W-:Y:S01]  /*1190*/  FFMA R14, R14, R23, R17 ;  /* 0x000000170e0e7223 */ /* 0x000fe20000000011 */
[----:B------:R-:W-:Y:S01]  /*11a0*/  FFMA R13, R13, R20, R10 ;  /* 0x000000140d0d7223 */ /* 0x000fe2000000000a */
[----:B------:R-:W-:Y:S02]  /*11b0*/  FFMA R15, R15, R28, R16 ;  /* 0x0000001c0f0f7223 */ /* 0x000fe40000000010 */
[----:B------:R-:W-:Y:S02]  /*11c0*/  FSETP.GEU.AND P4, PT, R11, RZ, PT ;  /* 0x000000ff0b00720b */ /* 0x000fe40003f8e000 */
[----:B------:R-:W-:Y:S02]  /*11d0*/  FSETP.GEU.AND P3, PT, R13, RZ, PT ;  /* 0x000000ff0d00720b */ /* 0x000fe40003f6e000 */
[----:B------:R-:W-:-:S03]  /*11e0*/  FSETP.GEU.AND P1, PT, R15, RZ, PT ;  /* 0x000000ff0f00720b */ /* 0x000fc60003f2e000 */
[----:B------:R1:W-:Y:S01]  /*11f0*/  @!P2 STG.E.128 desc[UR4][R8.64], R4 ;  /* 0x000000040800a986 */ /* 0x0003e2000c101d04 */
[C---:B------:R-:W-:Y:S02]  /*1200*/  FSETP.GEU.AND P2, PT, R14.reuse, RZ, PT ;  /* 0x000000ff0e00720b */ /* 0x040fe40003f4e000 */
[----:B------:R-:W-:Y:S02]  /*1210*/  SEL R2, R11, RZ, P4 ;  /* 0x000000ff0b027207 */ /* 0x000fe40002000000 */
[----:B------:R-:W-:Y:S02]  /*1220*/  SEL R10, R14, RZ, P2 ;  /* 0x000000ff0e0a7207 */ /* 0x000fe40001000000 */
[----:B------:R-:W-:Y:S02]  /*1230*/  SEL R3, R13, RZ, P3 ;  /* 0x000000ff0d037207 */ /* 0x000fe40001800000 */
[----:B------:R-:W-:Y:S02]  /*1240*/  SEL R11, R15, RZ, P1 ;  /* 0x000000ff0f0b7207 */ /* 0x000fe40000800000 */
[----:B------:R-:W-:-:S02]  /*1250*/  SEL R14, R10, RZ, !P0 ;  /* 0x000000ff0a0e7207 */ /* 0x000fc40004000000 */
[----:B------:R-:W-:Y:S02]  /*1260*/  SEL R13, R3, RZ, !P0 ;  /* 0x000000ff030d7207 */ /* 0x000fe40004000000 */
[----:B------:R-:W-:Y:S02]  /*1270*/  SEL R12, R2, RZ, !P0 ;  /* 0x000000ff020c7207 */ /* 0x000fe40004000000 */
[----:B------:R-:W-:Y:S01]  /*1280*/  SEL R15, R11, RZ, !P0 ;  /* 0x000000ff0b0f7207 */ /* 0x000fe20004000000 */
[----:B-1----:R-:W-:Y:S06]  /*1290*/  @P6 EXIT ;  /* 0x000000000000694d */ /* 0x002fec0003800000 */
[----:B------:R-:W-:Y:S01]  /*12a0*/  STG.E.128 desc[UR4][R8.64+0x800], R12 ;  /* 0x0008000c08007986 */ /* 0x000fe2000c101d04 */
[----:B------:R-:W-:Y:S05]  /*12b0*/  EXIT ;  /* 0x000000000000794d */ /* 0x000fea0003800000 */
.L_x_0:
[----:B------:R-:W-:-:S00]  /*12c0*/  BRA `(.L_x_0) ;  /* 0xfffffffc00fc7947 */ /* 0x000fc0000383ffff */
[----:B------:R-:W-:-:S00]  /*12d0*/  NOP ;  /* 0x0000000000007918 */ /* 0x000fc00000000000 */
        /* <DEDUP_REMOVED lines=10> */
.L_x_1:


//--------------------- .nv.global.init           --------------------------
	.section	.nv.global.init,"aw",@progbits
.nv.global.init:
	.type		_$_str,@object
	.size		_$_str,(_$_str_$_2 - _$_str)
_$_str:
        /*0000*/ 	.byte	0x5f, 0x5f, 0x43, 0x55, 0x44, 0x41, 0x5f, 0x46, 0x54, 0x5a, 0x00
	.type		_$_str_$_2,@object
	.size		_$_str_$_2,(.L_1 - _$_str_$_2)
_$_str_$_2:
        /*000b*/ 	.byte	0x5f, 0x5f, 0x43, 0x55, 0x44, 0x41, 0x5f, 0x50, 0x52, 0x45, 0x43, 0x5f, 0x53, 0x51, 0x52, 0x54
        /*001b*/ 	.byte	0x00
.L_1:


//--------------------- .nv.constant0.triton_poi_fused__native_batch_norm_legit_no_training_constant_pad_nd_relu_18 --------------------------
	.section	.nv.constant0.triton_poi_fused__native_batch_norm_legit_no_training_constant_pad_nd_relu_18,"a",@progbits
	.sectionflags	@""
	.align	4
.nv.constant0.triton_poi_fused__native_batch_norm_legit_no_training_constant_pad_nd_relu_18:
	.zero		580
